//
// Generated by NVIDIA NVVM Compiler
//
// Compiler Build ID: CL-36424714
// Cuda compilation tools, release 13.0, V13.0.88
// Based on NVVM 20.0.0
//

.version 9.0
.target sm_100
.address_size 64

	// .globl	_Z21calculateMatrixGlobalPfS_i

.visible .entry _Z21calculateMatrixGlobalPfS_i(
	.param .u64 .ptr .align 1 _Z21calculateMatrixGlobalPfS_i_param_0,
	.param .u64 .ptr .align 1 _Z21calculateMatrixGlobalPfS_i_param_1,
	.param .u32 _Z21calculateMatrixGlobalPfS_i_param_2
)
{
	.reg .pred 	%p<3>;
	.reg .b32 	%r<22>;
	.reg .b32 	%f<48>;
	.reg .b64 	%rd<9>;

	ld.param.u64 	%rd3, [_Z21calculateMatrixGlobalPfS_i_param_0];
	ld.param.u64 	%rd4, [_Z21calculateMatrixGlobalPfS_i_param_1];
	ld.param.u32 	%r9, [_Z21calculateMatrixGlobalPfS_i_param_2];
	mov.u32 	%r10, %tid.x;
	mov.u32 	%r11, %ctaid.x;
	mov.u32 	%r12, %ntid.x;
	mad.lo.s32 	%r1, %r11, %r12, %r10;
	mov.u32 	%r13, %tid.y;
	mov.u32 	%r14, %ctaid.y;
	mov.u32 	%r15, %ntid.y;
	mad.lo.s32 	%r16, %r14, %r15, %r13;
	max.s32 	%r17, %r1, %r16;
	setp.ge.s32 	%p1, %r17, %r9;
	@%p1 bra 	$L__BB0_5;
	mad.lo.s32 	%r20, %r16, 10000, %r1;
	cvta.to.global.u64 	%rd1, %rd3;
	mov.f32 	%f47, 0f00000000;
	mov.b32 	%r21, 0;
$L__BB0_2:
	mul.wide.s32 	%rd5, %r20, 4;
	add.s64 	%rd2, %rd1, %rd5;
	ld.global.f32 	%f5, [%rd2];
	add.f32 	%f6, %f47, %f5;
	ld.global.f32 	%f7, [%rd2+4];
	add.f32 	%f8, %f6, %f7;
	ld.global.f32 	%f9, [%rd2+8];
	add.f32 	%f10, %f8, %f9;
	ld.global.f32 	%f11, [%rd2+12];
	add.f32 	%f12, %f10, %f11;
	ld.global.f32 	%f13, [%rd2+16];
	add.f32 	%f14, %f12, %f13;
	ld.global.f32 	%f15, [%rd2+20];
	add.f32 	%f16, %f14, %f15;
	ld.global.f32 	%f17, [%rd2+24];
	add.f32 	%f18, %f16, %f17;
	ld.global.f32 	%f19, [%rd2+28];
	add.f32 	%f20, %f18, %f19;
	ld.global.f32 	%f21, [%rd2+32];
	add.f32 	%f22, %f20, %f21;
	ld.global.f32 	%f23, [%rd2+36];
	add.f32 	%f24, %f22, %f23;
	ld.global.f32 	%f25, [%rd2+40];
	add.f32 	%f2, %f24, %f25;
	setp.eq.s32 	%p2, %r21, 10;
	@%p2 bra 	$L__BB0_4;
	ld.global.f32 	%f26, [%rd2+40000];
	add.f32 	%f27, %f2, %f26;
	ld.global.f32 	%f28, [%rd2+40004];
	add.f32 	%f29, %f27, %f28;
	ld.global.f32 	%f30, [%rd2+40008];
	add.f32 	%f31, %f29, %f30;
	ld.global.f32 	%f32, [%rd2+40012];
	add.f32 	%f33, %f31, %f32;
	ld.global.f32 	%f34, [%rd2+40016];
	add.f32 	%f35, %f33, %f34;
	ld.global.f32 	%f36, [%rd2+40020];
	add.f32 	%f37, %f35, %f36;
	ld.global.f32 	%f38, [%rd2+40024];
	add.f32 	%f39, %f37, %f38;
	ld.global.f32 	%f40, [%rd2+40028];
	add.f32 	%f41, %f39, %f40;
	ld.global.f32 	%f42, [%rd2+40032];
	add.f32 	%f43, %f41, %f42;
	ld.global.f32 	%f44, [%rd2+40036];
	add.f32 	%f45, %f43, %f44;
	ld.global.f32 	%f46, [%rd2+40040];
	add.f32 	%f47, %f45, %f46;
	add.s32 	%r21, %r21, 2;
	add.s32 	%r20, %r20, 20000;
	bra.uni 	$L__BB0_2;
$L__BB0_4:
	mad.lo.s32 	%r19, %r9, %r16, %r1;
	cvta.to.global.u64 	%rd6, %rd4;
	mul.wide.s32 	%rd7, %r19, 4;
	add.s64 	%rd8, %rd6, %rd7;
	st.global.f32 	[%rd8], %f2;
$L__BB0_5:
	ret;

}


// ===== COMPILED SASS (sm_100) =====

	.target	sm_100

	.elftype	@"ET_EXEC"


//--------------------- .note.nv.tkinfo           --------------------------
	.section	.note.nv.tkinfo,"",@"SHT_NOTE"
	.sectionflags	@"SHF_NOTE_NV_TKINFO"
	.tkinfo
        /*0018*/ 	.word	0x00000002
        /*0030*/ 	.string	""
        /*0030*/ 	.string	"ptxas"
        /*0030*/ 	.string	"Cuda compilation tools, release 13.0, V13.0.88"
        /*0030*/ 	.string	"Build cuda_13.0.r13.0/compiler.36424714_0"
        /*0030*/ 	.string	"-arch sm_100 -m 64 "



//--------------------- .note.nv.cuinfo           --------------------------
	.section	.note.nv.cuinfo,"",@"SHT_NOTE"
	.sectionflags	@"SHF_NOTE_NV_CUINFO"
        /*0018*/ 	.short	0x0002
        /*001a*/ 	.short	0x0064
        /*001c*/ 	.short	0x0082
	.zero		2


//--------------------- .nv.info                  --------------------------
	.section	.nv.info,"",@"SHT_CUDA_INFO"
	.align	4


	//----- nvinfo : EIATTR_REGCOUNT
	.align		4
        /*0000*/ 	.byte	0x04, 0x2f
        /*0002*/ 	.short	(.L_1 - .L_0)
	.align		4
.L_0:
        /*0004*/ 	.word	index@(_Z21calculateMatrixGlobalPfS_i)
        /*0008*/ 	.word	0x00000020


	//----- nvinfo : EIATTR_FRAME_SIZE
	.align		4
.L_1:
        /*000c*/ 	.byte	0x04, 0x11
        /*000e*/ 	.short	(.L_3 - .L_2)
	.align		4
.L_2:
        /*0010*/ 	.word	index@(_Z21calculateMatrixGlobalPfS_i)
        /*0014*/ 	.word	0x00000000


	//----- nvinfo : EIATTR_MIN_STACK_SIZE
	.align		4
.L_3:
        /*0018*/ 	.byte	0x04, 0x12
        /*001a*/ 	.short	(.L_5 - .L_4)
	.align		4
.L_4:
        /*001c*/ 	.word	index@(_Z21calculateMatrixGlobalPfS_i)
        /*0020*/ 	.word	0x00000000
.L_5:


//--------------------- .nv.compat                --------------------------
	.section	.nv.compat,"",@"SHT_CUDA_COMPAT_INFO"
	.align	4
        /*0000*/ 	.byte	0x02, 0x09, 0x00, 0x00, 0x02, 0x02, 0x01, 0x00, 0x02, 0x05, 0x05, 0x00, 0x03, 0x07, 0x01, 0x01
        /*0010*/ 	.byte	0x02, 0x03, 0x00, 0x00, 0x02, 0x06, 0x01, 0x00, 0x04, 0x0b, 0x08, 0x00, 0x09, 0x00, 0x00, 0x00
        /*0020*/ 	.byte	0x00, 0x00, 0x00, 0x00


//--------------------- .nv.info._Z21calculateMatrixGlobalPfS_i --------------------------
	.section	.nv.info._Z21calculateMatrixGlobalPfS_i,"",@"SHT_CUDA_INFO"
	.sectionflags	@""
	.align	4


	//----- nvinfo : EIATTR_CUDA_API_VERSION
	.align		4
        /*0000*/ 	.byte	0x04, 0x37
        /*0002*/ 	.short	(.L_7 - .L_6)
.L_6:
        /*0004*/ 	.word	0x00000082


	//----- nvinfo : EIATTR_KPARAM_INFO
	.align		4
.L_7:
        /*0008*/ 	.byte	0x04, 0x17
        /*000a*/ 	.short	(.L_9 - .L_8)
.L_8:
        /*000c*/ 	.word	0x00000000
        /*0010*/ 	.short	0x0002
        /*0012*/ 	.short	0x0010
        /*0014*/ 	.byte	0x00, 0xf0, 0x11, 0x00


	//----- nvinfo : EIATTR_KPARAM_INFO
	.align		4
.L_9:
        /*0018*/ 	.byte	0x04, 0x17
        /*001a*/ 	.short	(.L_11 - .L_10)
.L_10:
        /*001c*/ 	.word	0x00000000
        /*0020*/ 	.short	0x0001
        /*0022*/ 	.short	0x0008
        /*0024*/ 	.byte	0x00, 0xf5, 0x21, 0x00


	//----- nvinfo : EIATTR_KPARAM_INFO
	.align		4
.L_11:
        /*0028*/ 	.byte	0x04, 0x17
        /*002a*/ 	.short	(.L_13 - .L_12)
.L_12:
        /*002c*/ 	.word	0x00000000
        /*0030*/ 	.short	0x0000
        /*0032*/ 	.short	0x0000
        /*0034*/ 	.byte	0x00, 0xf5, 0x21, 0x00


	//----- nvinfo : EIATTR_SPARSE_MMA_MASK
	.align		4
.L_13:
        /*0038*/ 	.byte	0x03, 0x50
        /*003a*/ 	.short	0x0000


	//----- nvinfo : EIATTR_MAXREG_COUNT
	.align		4
        /*003c*/ 	.byte	0x03, 0x1b
        /*003e*/ 	.short	0x00ff


	//----- nvinfo : EIATTR_MERCURY_ISA_VERSION
	.align		4
        /*0040*/ 	.byte	0x03, 0x5f
        /*0042*/ 	.short	0x0101


	//----- nvinfo : EIATTR_VRC_CTA_INIT_COUNT
	.align		4
        /*0044*/ 	.byte	0x02, 0x4a
	.zero		1
	.zero		1


	//----- nvinfo : EIATTR_EXIT_INSTR_OFFSETS
	.align		4
        /*0048*/ 	.byte	0x04, 0x1c
        /*004a*/ 	.short	(.L_15 - .L_14)


	//   ....[0]....
.L_14:
        /*004c*/ 	.word	0x000000c0


	//   ....[1]....
        /*0050*/ 	.word	0x00001110


	//----- nvinfo : EIATTR_CBANK_PARAM_SIZE
	.align		4
.L_15:
        /*0054*/ 	.byte	0x03, 0x19
        /*0056*/ 	.short	0x0014


	//----- nvinfo : EIATTR_PARAM_CBANK
	.align		4
        /*0058*/ 	.byte	0x04, 0x0a
        /*005a*/ 	.short	(.L_17 - .L_16)
	.align		4
.L_16:
        /*005c*/ 	.word	index@(.nv.constant0._Z21calculateMatrixGlobalPfS_i)
        /*0060*/ 	.short	0x0380
        /*0062*/ 	.short	0x0014


	//----- nvinfo : EIATTR_SW_WAR
	.align		4
.L_17:
        /*0064*/ 	.byte	0x04, 0x36
        /*0066*/ 	.short	(.L_19 - .L_18)
.L_18:
        /*0068*/ 	.word	0x00000008
.L_19:


//--------------------- .nv.callgraph             --------------------------
	.section	.nv.callgraph,"",@"SHT_CUDA_CALLGRAPH"
	.align	4
	.sectionentsize	8
	.align		4
        /*0000*/ 	.word	0x00000000
	.align		4
        /*0004*/ 	.word	0xffffffff
	.align		4
        /*0008*/ 	.word	0x00000000
	.align		4
        /*000c*/ 	.word	0xfffffffe
	.align		4
        /*0010*/ 	.word	0x00000000
	.align		4
        /*0014*/ 	.word	0xfffffffd
	.align		4
        /*0018*/ 	.word	0x00000000
	.align		4
        /*001c*/ 	.word	0xfffffffc


//--------------------- .text._Z21calculateMatrixGlobalPfS_i --------------------------
	.section	.text._Z21calculateMatrixGlobalPfS_i,"ax",@progbits
	.align	128
        .global         _Z21calculateMatrixGlobalPfS_i
        .type           _Z21calculateMatrixGlobalPfS_i,@function
        .size           _Z21calculateMatrixGlobalPfS_i,(.L_x_1 - _Z21calculateMatrixGlobalPfS_i)
        .other          _Z21calculateMatrixGlobalPfS_i,@"STO_CUDA_ENTRY STV_DEFAULT"
_Z21calculateMatrixGlobalPfS_i:
.text._Z21calculateMatrixGlobalPfS_i:
[----:B------:R-:W-:Y:S01]  /*0000*/  LDC R1, c[0x0][0x37c] ;  /* 0x0000df00ff017b82 */ /* 0x000fe20000000800 */
[----:B------:R-:W0:Y:S07]  /*0010*/  S2R R8, SR_TID.X ;  /* 0x0000000000087919 */ /* 0x000e2e0000002100 */
[----:B------:R-:W0:Y:S01]  /*0020*/  LDC R3, c[0x0][0x360] ;  /* 0x0000d800ff037b82 */ /* 0x000e220000000800 */
[----:B------:R-:W1:Y:S01]  /*0030*/  LDCU UR6, c[0x0][0x390] ;  /* 0x00007200ff0677ac */ /* 0x000e620008000800 */
[----:B------:R-:W2:Y:S06]  /*0040*/  S2R R9, SR_TID.Y ;  /* 0x0000000000097919 */ /* 0x000eac0000002200 */
[----:B------:R-:W0:Y:S08]  /*0050*/  S2UR UR4, SR_CTAID.X ;  /* 0x00000000000479c3 */ /* 0x000e300000002500 */
[----:B------:R-:W2:Y:S08]  /*0060*/  S2UR UR5, SR_CTAID.Y ;  /* 0x00000000000579c3 */ /* 0x000eb00000002600 */
[----:B------:R-:W2:Y:S01]  /*0070*/  LDC R0, c[0x0][0x364] ;  /* 0x0000d900ff007b82 */ /* 0x000ea20000000800 */
[----:B0-----:R-:W-:-:S02]  /*0080*/  IMAD R8, R3, UR4, R8 ;  /* 0x0000000403087c24 */ /* 0x001fc4000f8e0208 */
[----:B--2---:R-:W-:-:S05]  /*0090*/  IMAD R9, R0, UR5, R9 ;  /* 0x0000000500097c24 */ /* 0x004fca000f8e0209 */
[----:B------:R-:W-:-:S04]  /*00a0*/  VIMNMX R0, PT, PT, R8, R9, !PT ;  /* 0x0000000908007248 */ /* 0x000fc80007fe0100 */
[----:B-1----:R-:W-:-:S13]  /*00b0*/  ISETP.GE.AND P0, PT, R0, UR6, PT ;  /* 0x0000000600007c0c */ /* 0x002fda000bf06270 */
[----:B------:R-:W-:Y:S05]  /*00c0*/  @P0 EXIT ;  /* 0x000000000000094d */ /* 0x000fea0003800000 */
[----:B------:R-:W0:Y:S01]  /*00d0*/  LDC.64 R2, c[0x0][0x380] ;  /* 0x0000e000ff027b82 */ /* 0x000e220000000a00 */
[----:B------:R-:W1:Y:S01]  /*00e0*/  LDCU.64 UR4, c[0x0][0x358] ;  /* 0x00006b00ff0477ac */ /* 0x000e620008000a00 */
[----:B------:R-:W-:-:S04]  /*00f0*/  IMAD R11, R9, 0x2710, R8 ;  /* 0x00002710090b7824 */ /* 0x000fc800078e0208 */
[----:B0-----:R-:W-:-:S05]  /*0100*/  IMAD.WIDE R6, R11, 0x4, R2 ;  /* 0x000000040b067825 */ /* 0x001fca00078e0202 */
[----:B-1----:R-:W2:Y:S04]  /*0110*/  LDG.E R16, desc[UR4][R6.64] ;  /* 0x0000000406107981 */ /* 0x002ea8000c1e1900 */
[----:B------:R-:W3:Y:S04]  /*0120*/  LDG.E R17, desc[UR4][R6.64+0x4] ;  /* 0x0000040406117981 */ /* 0x000ee8000c1e1900 */
[----:B------:R-:W4:Y:S04]  /*0130*/  LDG.E R19, desc[UR4][R6.64+0x8] ;  /* 0x0000080406137981 */ /* 0x000f28000c1e1900 */
[----:B------:R-:W5:Y:S04]  /*0140*/  LDG.E R14, desc[UR4][R6.64+0xc] ;  /* 0x00000c04060e7981 */ /* 0x000f68000c1e1900 */
        /* <DEDUP_REMOVED lines=14> */
[----:B------:R-:W5:Y:S01]  /*0230*/  LDG.E R20, desc[UR4][R6.64+0x9c5c] ;  /* 0x009c5c0406147981 */ /* 0x000f62000c1e1900 */
[----:B--2---:R-:W-:-:S04]  /*0240*/  FADD R16, RZ, R16 ;  /* 0x00000010ff107221 */ /* 0x004fc80000000000 */
[----:B---3--:R-:W-:Y:S02]  /*0250*/  FADD R16, R16, R17 ;  /* 0x0000001110107221 */ /* 0x008fe40000000000 */
[----:B------:R-:W2:Y:S02]  /*0260*/  LDG.E R17, desc[UR4][R6.64+0x9c60] ;  /* 0x009c600406117981 */ /* 0x000ea4000c1e1900 */
[----:B----4-:R-:W-:Y:S02]  /*0270*/  FADD R19, R16, R19 ;  /* 0x0000001310137221 */ /* 0x010fe40000000000 */
[----:B------:R-:W3:Y:S02]  /*0280*/  LDG.E R16, desc[UR4][R6.64+0x9c64] ;  /* 0x009c640406107981 */ /* 0x000ee4000c1e1900 */
[----:B-----5:R-:W-:Y:S01]  /*0290*/  FADD R14, R19, R14 ;  /* 0x0000000e130e7221 */ /* 0x020fe20000000000 */
[----:B------:R-:W-:-:S03]  /*02a0*/  IADD3 R19, PT, PT, R11, 0x4e20, RZ ;  /* 0x00004e200b137810 */ /* 0x000fc60007ffe0ff */
[----:B------:R-:W-:Y:S02]  /*02b0*/  FADD R14, R14, R15 ;  /* 0x0000000f0e0e7221 */ /* 0x000fe40000000000 */
[----:B------:R-:W4:Y:S01]  /*02c0*/  LDG.E R15, desc[UR4][R6.64+0x9c68] ;  /* 0x009c6804060f7981 */ /* 0x000f22000c1e1900 */
[----:B------:R-:W-:-:S04]  /*02d0*/  IMAD.WIDE R18, R19, 0x4, R2 ;  /* 0x0000000413127825 */ /* 0x000fc800078e0202 */
[----:B------:R-:W-:Y:S02]  /*02e0*/  FADD R28, R14, R13 ;  /* 0x0000000d0e1c7221 */ /* 0x000fe40000000000 */
[----:B------:R-:W5:Y:S02]  /*02f0*/  LDG.E R14, desc[UR4][R18.64] ;  /* 0x00000004120e7981 */ /* 0x000f64000c1e1900 */
[----:B------:R-:W-:Y:S02]  /*0300*/  FADD R29, R28, R5 ;  /* 0x000000051c1d7221 */ /* 0x000fe40000000000 */
[----:B------:R-:W5:Y:S02]  /*0310*/  LDG.E R13, desc[UR4][R18.64+0x4] ;  /* 0x00000404120d7981 */ /* 0x000f64000c1e1900 */
[----:B------:R-:W-:Y:S02]  /*0320*/  FADD R29, R29, R4 ;  /* 0x000000041d1d7221 */ /* 0x000fe40000000000 */
[----:B------:R-:W5:Y:S02]  /*0330*/  LDG.E R5, desc[UR4][R18.64+0x8] ;  /* 0x0000080412057981 */ /* 0x000f64000c1e1900 */
[----:B------:R-:W-:-:S02]  /*0340*/  FADD R29, R29, R12 ;  /* 0x0000000c1d1d7221 */ /* 0x000fc40000000000 */
        /* <DEDUP_REMOVED lines=20> */
[----:B------:R-:W5:Y:S04]  /*0490*/  LDG.E R24, desc[UR4][R18.64+0x9c48] ;  /* 0x009c480412187981 */ /* 0x000f68000c1e1900 */
[----:B------:R-:W5:Y:S01]  /*04a0*/  LDG.E R21, desc[UR4][R18.64+0x9c4c] ;  /* 0x009c4c0412157981 */ /* 0x000f62000c1e1900 */
[----:B--2---:R-:W-:-:S03]  /*04b0*/  FADD R17, R20, R17 ;  /* 0x0000001114117221 */ /* 0x004fc60000000000 */
[----:B------:R-:W2:Y:S01]  /*04c0*/  LDG.E R20, desc[UR4][R18.64+0x9c50] ;  /* 0x009c500412147981 */ /* 0x000ea2000c1e1900 */
[----:B---3--:R-:W-:-:S03]  /*04d0*/  FADD R16, R17, R16 ;  /* 0x0000001011107221 */ /* 0x008fc60000000000 */
[----:B------:R-:W3:Y:S01]  /*04e0*/  LDG.E R17, desc[UR4][R18.64+0x9c54] ;  /* 0x009c540412117981 */ /* 0x000ee2000c1e1900 */
[----:B----4-:R-:W-:-:S03]  /*04f0*/  FADD R15, R16, R15 ;  /* 0x0000000f100f7221 */ /* 0x010fc60000000000 */
[----:B------:R-:W4:Y:S01]  /*0500*/  LDG.E R16, desc[UR4][R18.64+0x9c58] ;  /* 0x009c580412107981 */ /* 0x000f22000c1e1900 */
[----:B-----5:R-:W-:-:S03]  /*0510*/  FADD R14, R15, R14 ;  /* 0x0000000e0f0e7221 */ /* 0x020fc60000000000 */
[----:B------:R-:W5:Y:S01]  /*0520*/  LDG.E R15, desc[UR4][R18.64+0x9c5c] ;  /* 0x009c5c04120f7981 */ /* 0x000f62000c1e1900 */
[----:B------:R-:W-:-:S03]  /*0530*/  FADD R22, R14, R13 ;  /* 0x0000000d0e167221 */ /* 0x000fc60000000000 */
[----:B------:R-:W5:Y:S04]  /*0540*/  LDG.E R14, desc[UR4][R18.64+0x9c60] ;  /* 0x009c6004120e7981 */ /* 0x000f68000c1e1900 */
[----:B------:R-:W5:Y:S01]  /*0550*/  LDG.E R13, desc[UR4][R18.64+0x9c64] ;  /* 0x009c6404120d7981 */ /* 0x000f62000c1e1900 */
[----:B------:R-:W-:Y:S01]  /*0560*/  FADD R5, R22, R5 ;  /* 0x0000000516057221 */ /* 0x000fe20000000000 */
[----:B------:R-:W-:Y:S02]  /*0570*/  IADD3 R28, PT, PT, R11, 0x9c40, RZ ;  /* 0x00009c400b1c7810 */ /* 0x000fe40007ffe0ff */
[----:B------:R0:W5:Y:S01]  /*0580*/  LDG.E R22, desc[UR4][R18.64+0x9c68] ;  /* 0x009c680412167981 */ /* 0x000162000c1e1900 */
[----:B------:R-:W-:Y:S02]  /*0590*/  FADD R29, R5, R4 ;  /* 0x00000004051d7221 */ /* 0x000fe40000000000 */
[----:B------:R-:W-:-:S04]  /*05a0*/  IMAD.WIDE R4, R28, 0x4, R2 ;  /* 0x000000041c047825 */ /* 0x000fc800078e0202 */
[----:B------:R-:W-:Y:S02]  /*05b0*/  FADD R29, R29, R12 ;  /* 0x0000000c1d1d7221 */ /* 0x000fe40000000000 */
[----:B------:R-:W5:Y:S02]  /*05c0*/  LDG.E R12, desc[UR4][R4.64] ;  /* 0x00000004040c7981 */ /* 0x000f64000c1e1900 */
[----:B------:R-:W-:-:S04]  /*05d0*/  FADD R6, R29, R6 ;  /* 0x000000061d067221 */ /* 0x000fc80000000000 */
[----:B------:R-:W-:Y:S02]  /*05e0*/  FADD R28, R6, R27 ;  /* 0x0000001b061c7221 */ /* 0x000fe40000000000 */
[----:B------:R-:W5:Y:S02]  /*05f0*/  LDG.E R6, desc[UR4][R4.64+0x4] ;  /* 0x0000040404067981 */ /* 0x000f64000c1e1900 */
[----:B------:R-:W-:Y:S02]  /*0600*/  FADD R27, R28, R7 ;  /* 0x000000071c1b7221 */ /* 0x000fe40000000000 */
[----:B------:R-:W5:Y:S02]  /*0610*/  LDG.E R7, desc[UR4][R4.64+0x8] ;  /* 0x0000080404077981 */ /* 0x000f64000c1e1900 */
[----:B------:R-:W-:Y:S02]  /*0620*/  FADD R27, R27, R10 ;  /* 0x0000000a1b1b7221 */ /* 0x000fe40000000000 */
[----:B------:R-:W5:Y:S02]  /*0630*/  LDG.E R10, desc[UR4][R4.64+0xc] ;  /* 0x00000c04040a7981 */ /* 0x000f64000c1e1900 */
[----:B0-----:R-:W-:-:S02]  /*0640*/  FADD R18, R27, R0 ;  /* 0x000000001b127221 */ /* 0x001fc40000000000 */
        /* <DEDUP_REMOVED lines=11> */
[----:B--2---:R-:W-:-:S02]  /*0700*/  FADD R18, R19, R20 ;  /* 0x0000001413127221 */ /* 0x004fc40000000000 */
[----:B------:R-:W2:Y:S02]  /*0710*/  LDG.E R20, desc[UR4][R4.64+0x28] ;  /* 0x0000280404147981 */ /* 0x000ea4000c1e1900 */
[----:B---3--:R-:W-:Y:S02]  /*0720*/  FADD R19, R18, R17 ;  /* 0x0000001112137221 */ /* 0x008fe40000000000 */
[----:B------:R-:W3:Y:S04]  /*0730*/  LDG.E R17, desc[UR4][R4.64+0x9c40] ;  /* 0x009c400404117981 */ /* 0x000ee8000c1e1900 */
[----:B------:R-:W3:Y:S01]  /*0740*/  LDG.E R18, desc[UR4][R4.64+0x9c48] ;  /* 0x009c480404127981 */ /* 0x000ee2000c1e1900 */
[----:B----4-:R-:W-:-:S03]  /*0750*/  FADD R16, R19, R16 ;  /* 0x0000001013107221 */ /* 0x010fc60000000000 */
[----:B------:R-:W4:Y:S01]  /*0760*/  LDG.E R19, desc[UR4][R4.64+0x9c44] ;  /* 0x009c440404137981 */ /* 0x000f22000c1e1900 */
[----:B-----5:R-:W-:-:S03]  /*0770*/  FADD R15, R16, R15 ;  /* 0x0000000f100f7221 */ /* 0x020fc60000000000 */
[----:B------:R-:W5:Y:S01]  /*0780*/  LDG.E R16, desc[UR4][R4.64+0x9c4c] ;  /* 0x009c4c0404107981 */ /* 0x000f62000c1e1900 */
[----:B------:R-:W-:-:S03]  /*0790*/  FADD R14, R15, R14 ;  /* 0x0000000e0f0e7221 */ /* 0x000fc60000000000 */
[----:B------:R-:W5:Y:S01]  /*07a0*/  LDG.E R15, desc[UR4][R4.64+0x9c50] ;  /* 0x009c5004040f7981 */ /* 0x000f62000c1e1900 */
[----:B------:R-:W-:-:S03]  /*07b0*/  FADD R13, R14, R13 ;  /* 0x0000000d0e0d7221 */ /* 0x000fc60000000000 */
[----:B------:R-:W5:Y:S01]  /*07c0*/  LDG.E R14, desc[UR4][R4.64+0x9c54] ;  /* 0x009c5404040e7981 */ /* 0x000f62000c1e1900 */
[----:B------:R-:W-:-:S03]  /*07d0*/  FADD R27, R13, R22 ;  /* 0x000000160d1b7221 */ /* 0x000fc60000000000 */
[----:B------:R-:W5:Y:S04]  /*07e0*/  LDG.E R13, desc[UR4][R4.64+0x9c58] ;  /* 0x009c5804040d7981 */ /* 0x000f68000c1e1900 */
[----:B------:R-:W5:Y:S01]  /*07f0*/  LDG.E R22, desc[UR4][R4.64+0x9c68] ;  /* 0x009c680404167981 */ /* 0x000f62000c1e1900 */
[----:B------:R-:W-:-:S03]  /*0800*/  FADD R27, R27, R12 ;  /* 0x0000000c1b1b7221 */ /* 0x000fc60000000000 */
[----:B------:R-:W5:Y:S01]  /*0810*/  LDG.E R12, desc[UR4][R4.64+0x9c5c] ;  /* 0x009c5c04040c7981 */ /* 0x000f62000c1e1900 */
[----:B------:R-:W-:-:S04]  /*0820*/  FADD R6, R27, R6 ;  /* 0x000000061b067221 */ /* 0x000fc80000000000 */
[----:B------:R-:W-:Y:S01]  /*0830*/  FADD R7, R6, R7 ;  /* 0x0000000706077221 */ /* 0x000fe20000000000 */
[----:B------:R-:W-:-:S03]  /*0840*/  IADD3 R27, PT, PT, R11, 0xea60, RZ ;  /* 0x0000ea600b1b7810 */ /* 0x000fc60007ffe0ff */
[----:B------:R-:W-:Y:S02]  /*0850*/  FADD R7, R7, R10 ;  /* 0x0000000a07077221 */ /* 0x000fe40000000000 */
[----:B------:R-:W5:Y:S02]  /*0860*/  LDG.E R10, desc[UR4][R4.64+0x9c60] ;  /* 0x009c6004040a7981 */ /* 0x000f64000c1e1900 */
[----:B------:R-:W-:Y:S02]  /*0870*/  FADD R28, R7, R0 ;  /* 0x00000000071c7221 */ /* 0x000fe40000000000 */
[----:B------:R-:W5:Y:S01]  /*0880*/  LDG.E R0, desc[UR4][R4.64+0x9c64] ;  /* 0x009c640404007981 */ /* 0x000f62000c1e1900 */
        /* <DEDUP_REMOVED lines=11> */
[----:B------:R-:W5:Y:S04]  /*0940*/  LDG.E R5, desc[UR4][R6.64+0x18] ;  /* 0x0000180406057981 */ /* 0x000f68000c1e1900 */
[----:B------:R-:W5:Y:S01]  /*0950*/  LDG.E R27, desc[UR4][R6.64+0x9c4c] ;  /* 0x009c4c04061b7981 */ /* 0x000f62000c1e1900 */
[----:B--2---:R-:W-:-:S03]  /*0960*/  FADD R28, R21, R20 ;  /* 0x00000014151c7221 */ /* 0x004fc60000000000 */
[----:B------:R-:W2:Y:S01]  /*0970*/  LDG.E R20, desc[UR4][R6.64+0x14] ;  /* 0x0000140406147981 */ /* 0x000ea2000c1e1900 */
[----:B---3--:R-:W-:-:S03]  /*0980*/  FADD R28, R28, R17 ;  /* 0x000000111c1c7221 */ /* 0x008fc60000000000 */
[----:B------:R-:W3:Y:S04]  /*0990*/  LDG.E R17, desc[UR4][R6.64+0x1c] ;  /* 0x00001c0406117981 */ /* 0x000ee8000c1e1900 */
[----:B------:R-:W3:Y:S01]  /*09a0*/  LDG.E R21, desc[UR4][R6.64+0x9c48] ;  /* 0x009c480406157981 */ /* 0x000ee2000c1e1900 */
[----:B----4-:R-:W-:-:S04]  /*09b0*/  FADD R19, R28, R19 ;  /* 0x000000131c137221 */ /* 0x010fc80000000000 */
[----:B------:R-:W-:Y:S02]  /*09c0*/  FADD R19, R19, R18 ;  /* 0x0000001213137221 */ /* 0x000fe40000000000 */
[----:B------:R-:W4:Y:S02]  /*09d0*/  LDG.E R18, desc[UR4][R6.64+0x20] ;  /* 0x0000200406127981 */ /* 0x000f24000c1e1900 */
[----:B-----5:R-:W-:Y:S02]  /*09e0*/  FADD R28, R19, R16 ;  /* 0x00000010131c7221 */ /* 0x020fe40000000000 */
[----:B------:R-:W5:Y:S02]  /*09f0*/  LDG.E R16, desc[UR4][R6.64+0x24] ;  /* 0x0000240406107981 */ /* 0x000f64000c1e1900 */
[----:B------:R-:W-:Y:S02]  /*0a00*/  FADD R19, R28, R15 ;  /* 0x0000000f1c137221 */ /* 0x000fe40000000000 */
[----:B------:R-:W5:Y:S02]  /*0a10*/  LDG.E R15, desc[UR4][R6.64+0x28] ;  /* 0x00002804060f7981 */ /* 0x000f64000c1e1900 */
[----:B------:R-:W-:-:S02]  /*0a20*/  FADD R28, R19, R14 ;  /* 0x0000000e131c7221 */ /* 0x000fc40000000000 */
[----:B------:R-:W5:Y:S04]  /*0a30*/  LDG.E R14, desc[UR4][R6.64+0x9c40] ;  /* 0x009c4004060e7981 */ /* 0x000f68000c1e1900 */
[----:B------:R-:W5:Y:S01]  /*0a40*/  LDG.E R19, desc[UR4][R6.64+0x9c44] ;  /* 0x009c440406137981 */ /* 0x000f62000c1e1900 */
[----:B------:R-:W-:-:S04]  /*0a50*/  FADD R13, R28, R13 ;  /* 0x0000000d1c0d7221 */ /* 0x000fc80000000000 */
[----:B------:R-:W-:-:S04]  /*0a60*/  FADD R13, R13, R12 ;  /* 0x0000000c0d0d7221 */ /* 0x000fc80000000000 */
[----:B------:R-:W-:Y:S02]  /*0a70*/  FADD R13, R13, R10 ;  /* 0x0000000a0d0d7221 */ /* 0x000fe40000000000 */
[----:B------:R-:W5:Y:S02]  /*0a80*/  LDG.E R10, desc[UR4][R6.64+0x9c54] ;  /* 0x009c5404060a7981 */ /* 0x000f64000c1e1900 */
        /* <DEDUP_REMOVED lines=9> */
[----:B------:R-:W-:-:S02]  /*0b20*/  FADD R13, R13, R24 ;  /* 0x000000180d0d7221 */ /* 0x000fc40000000000 */
[----:B------:R-:W5:Y:S01]  /*0b30*/  LDG.E R24, desc[UR4][R6.64+0x9c64] ;  /* 0x009c640406187981 */ /* 0x000f62000c1e1900 */
[----:B------:R-:W-:Y:S01]  /*0b40*/  IADD3 R12, PT, PT, R11, 0x13880, RZ ;  /* 0x000138800b0c7810 */ /* 0x000fe20007ffe0ff */
[----:B------:R-:W-:Y:S02]  /*0b50*/  FADD R29, R13, R4 ;  /* 0x000000040d1d7221 */ /* 0x000fe40000000000 */
[----:B------:R-:W5:Y:S02]  /*0b60*/  LDG.E R26, desc[UR4][R6.64+0x9c68] ;  /* 0x009c6804061a7981 */ /* 0x000f64000c1e1900 */
[----:B------:R-:W-:-:S05]  /*0b70*/  IMAD.WIDE R12, R12, 0x4, R2 ;  /* 0x000000040c0c7825 */ /* 0x000fca00078e0202 */
[----:B------:R-:W5:Y:S04]  /*0b80*/  LDG.E R4, desc[UR4][R12.64] ;  /* 0x000000040c047981 */ /* 0x000f68000c1e1900 */
[----:B------:R-:W5:Y:S04]  /*0b90*/  LDG.E R6, desc[UR4][R12.64+0xc] ;  /* 0x00000c040c067981 */ /* 0x000f68000c1e1900 */
[----:B------:R-:W5:Y:S01]  /*0ba0*/  LDG.E R7, desc[UR4][R12.64+0x10] ;  /* 0x000010040c077981 */ /* 0x000f62000c1e1900 */
[----:B--2---:R-:W-:-:S04]  /*0bb0*/  FADD R20, R29, R20 ;  /* 0x000000141d147221 */ /* 0x004fc80000000000 */
[----:B------:R-:W-:Y:S02]  /*0bc0*/  FADD R20, R20, R5 ;  /* 0x0000000514147221 */ /* 0x000fe40000000000 */
[----:B------:R-:W2:Y:S02]  /*0bd0*/  LDG.E R5, desc[UR4][R12.64+0x4] ;  /* 0x000004040c057981 */ /* 0x000ea4000c1e1900 */
[----:B---3--:R-:W-:Y:S02]  /*0be0*/  FADD R29, R20, R17 ;  /* 0x00000011141d7221 */ /* 0x008fe40000000000 */
[----:B------:R-:W3:Y:S02]  /*0bf0*/  LDG.E R17, desc[UR4][R12.64+0x8] ;  /* 0x000008040c117981 */ /* 0x000ee4000c1e1900 */
[----:B----4-:R-:W-:-:S04]  /*0c00*/  FADD R29, R29, R18 ;  /* 0x000000121d1d7221 */ /* 0x010fc80000000000 */
[----:B-----5:R-:W-:-:S04]  /*0c10*/  FADD R16, R29, R16 ;  /* 0x000000101d107221 */ /* 0x020fc80000000000 */
[----:B------:R-:W-:Y:S02]  /*0c20*/  FADD R29, R16, R15 ;  /* 0x0000000f101d7221 */ /* 0x000fe40000000000 */
[----:B------:R-:W4:Y:S02]  /*0c30*/  LDG.E R15, desc[UR4][R12.64+0x14] ;  /* 0x000014040c0f7981 */ /* 0x000f24000c1e1900 */
        /* <DEDUP_REMOVED lines=9> */
[----:B------:R-:W-:-:S03]  /*0cd0*/  IADD3 R11, PT, PT, R11, 0x186a0, RZ ;  /* 0x000186a00b0b7810 */ /* 0x000fc60007ffe0ff */
[----:B------:R-:W5:Y:S01]  /*0ce0*/  LDG.E R21, desc[UR4][R12.64+0x9c4c] ;  /* 0x009c4c040c157981 */ /* 0x000f62000c1e1900 */
[----:B------:R-:W-:-:S03]  /*0cf0*/  FADD R27, R27, R0 ;  /* 0x000000001b1b7221 */ /* 0x000fc60000000000 */
[----:B------:R-:W5:Y:S01]  /*0d00*/  LDG.E R0, desc[UR4][R12.64+0x9c40] ;  /* 0x009c40040c007981 */ /* 0x000f62000c1e1900 */
[----:B------:R-:W-:-:S03]  /*0d10*/  FADD R27, R27, R10 ;  /* 0x0000000a1b1b7221 */ /* 0x000fc60000000000 */
[----:B------:R-:W5:Y:S01]  /*0d20*/  LDG.E R10, desc[UR4][R12.64+0x9c44] ;  /* 0x009c44040c0a7981 */ /* 0x000f62000c1e1900 */
[----:B------:R-:W-:-:S04]  /*0d30*/  IMAD.WIDE R2, R11, 0x4, R2 ;  /* 0x000000040b027825 */ /* 0x000fc800078e0202 */
[----:B------:R-:W-:Y:S01]  /*0d40*/  FADD R22, R27, R22 ;  /* 0x000000161b167221 */ /* 0x000fe20000000000 */
[----:B------:R-:W5:Y:S03]  /*0d50*/  LDG.E R11, desc[UR4][R12.64+0x9c48] ;  /* 0x009c48040c0b7981 */ /* 0x000f66000c1e1900 */
        /* <DEDUP_REMOVED lines=13> */
[----:B------:R-:W3:Y:S02]  /*0e30*/  LDG.E R26, desc[UR4][R12.64+0x9c68] ;  /* 0x009c68040c1a7981 */ /* 0x000ee4000c1e1900 */
[----:B------:R-:W-:Y:S02]  /*0e40*/  FADD R28, R27, R6 ;  /* 0x000000061b1c7221 */ /* 0x000fe40000000000 */
[----:B------:R-:W3:Y:S02]  /*0e50*/  LDG.E R17, desc[UR4][R2.64] ;  /* 0x0000000402117981 */ /* 0x000ee4000c1e1900 */
[----:B------:R-:W-:-:S02]  /*0e60*/  FADD R28, R28, R7 ;  /* 0x000000071c1c7221 */ /* 0x000fc40000000000 */
        /* <DEDUP_REMOVED lines=11> */
[----:B------:R-:W5:Y:S01]  /*0f20*/  LDG.E R16, desc[UR4][R2.64+0x1c] ;  /* 0x00001c0402107981 */ /* 0x000f62000c1e1900 */
[----:B------:R-:W-:-:S03]  /*0f30*/  FADD R27, R20, R19 ;  /* 0x00000013141b7221 */ /* 0x000fc60000000000 */
[----:B------:R-:W5:Y:S04]  /*0f40*/  LDG.E R20, desc[UR4][R2.64+0x20] ;  /* 0x0000200402147981 */ /* 0x000f68000c1e1900 */
[----:B------:R-:W5:Y:S04]  /*0f50*/  LDG.E R19, desc[UR4][R2.64+0x24] ;  /* 0x0000240402137981 */ /* 0x000f68000c1e1900 */
[----:B------:R0:W5:Y:S01]  /*0f60*/  LDG.E R18, desc[UR4][R2.64+0x28] ;  /* 0x0000280402127981 */ /* 0x000162000c1e1900 */
[----:B------:R-:W-:-:S04]  /*0f70*/  FADD R27, R0, R27 ;  /* 0x0000001b001b7221 */ /* 0x000fc80000000000 */
[----:B------:R-:W-:Y:S01]  /*0f80*/  FADD R10, R27, R10 ;  /* 0x0000000a1b0a7221 */ /* 0x000fe20000000000 */
[----:B0-----:R-:W0:Y:S03]  /*0f90*/  LDC.64 R2, c[0x0][0x388] ;  /* 0x0000e200ff027b82 */ /* 0x001e260000000a00 */
[----:B------:R-:W-:-:S04]  /*0fa0*/  FADD R10, R10, R11 ;  /* 0x0000000b0a0a7221 */ /* 0x000fc80000000000 */
[----:B------:R-:W-:-:S04]  /*0fb0*/  FADD R21, R10, R21 ;  /* 0x000000150a157221 */ /* 0x000fc80000000000 */
[----:B------:R-:W-:-:S04]  /*0fc0*/  FADD R22, R21, R22 ;  /* 0x0000001615167221 */ /* 0x000fc80000000000 */
[----:B------:R-:W-:-:S04]  /*0fd0*/  FADD R22, R22, R23 ;  /* 0x0000001716167221 */ /* 0x000fc80000000000 */
[----:B------:R-:W-:-:S04]  /*0fe0*/  FADD R25, R22, R25 ;  /* 0x0000001916197221 */ /* 0x000fc80000000000 */
[----:B------:R-:W-:-:S04]  /*0ff0*/  FADD R25, R25, R24 ;  /* 0x0000001819197221 */ /* 0x000fc80000000000 */
[----:B------:R-:W-:Y:S01]  /*1000*/  FADD R4, R25, R4 ;  /* 0x0000000419047221 */ /* 0x000fe20000000000 */
[----:B------:R-:W-:-:S04]  /*1010*/  IMAD R9, R9, UR6, R8 ;  /* 0x0000000609097c24 */ /* 0x000fc8000f8e0208 */
[----:B0-----:R-:W-:-:S04]  /*1020*/  IMAD.WIDE R2, R9, 0x4, R2 ;  /* 0x0000000409027825 */ /* 0x001fc800078e0202 */
[----:B--2---:R-:W-:-:S04]  /*1030*/  FADD R5, R4, R5 ;  /* 0x0000000504057221 */ /* 0x004fc80000000000 */
[----:B---3--:R-:W-:-:S04]  /*1040*/  FADD R26, R5, R26 ;  /* 0x0000001a051a7221 */ /* 0x008fc80000000000 */
[----:B------:R-:W-:-:S04]  /*1050*/  FADD R17, R26, R17 ;  /* 0x000000111a117221 */ /* 0x000fc80000000000 */
[----:B------:R-:W-:-:S04]  /*1060*/  FADD R6, R17, R6 ;  /* 0x0000000611067221 */ /* 0x000fc80000000000 */
[----:B------:R-:W-:-:S04]  /*1070*/  FADD R6, R6, R7 ;  /* 0x0000000706067221 */ /* 0x000fc80000000000 */
[----:B----4-:R-:W-:-:S04]  /*1080*/  FADD R15, R6, R15 ;  /* 0x0000000f060f7221 */ /* 0x010fc80000000000 */
[----:B-----5:R-:W-:-:S04]  /*1090*/  FADD R14, R15, R14 ;  /* 0x0000000e0f0e7221 */ /* 0x020fc80000000000 */
[----:B------:R-:W-:-:S04]  /*10a0*/  FADD R13, R14, R13 ;  /* 0x0000000d0e0d7221 */ /* 0x000fc80000000000 */
[----:B------:R-:W-:-:S04]  /*10b0*/  FADD R13, R13, R12 ;  /* 0x0000000c0d0d7221 */ /* 0x000fc80000000000 */
[----:B------:R-:W-:-:S04]  /*10c0*/  FADD R13, R13, R16 ;  /* 0x000000100d0d7221 */ /* 0x000fc80000000000 */
[----:B------:R-:W-:-:S04]  /*10d0*/  FADD R20, R13, R20 ;  /* 0x000000140d147221 */ /* 0x000fc80000000000 */
[----:B------:R-:W-:-:S04]  /*10e0*/  FADD R19, R20, R19 ;  /* 0x0000001314137221 */ /* 0x000fc80000000000 */
[----:B------:R-:W-:-:S05]  /*10f0*/  FADD R19, R19, R18 ;  /* 0x0000001213137221 */ /* 0x000fca0000000000 */
[----:B------:R-:W-:Y:S01]  /*1100*/  STG.E desc[UR4][R2.64], R19 ;  /* 0x0000001302007986 */ /* 0x000fe2000c101904 */
[----:B------:R-:W-:Y:S05]  /*1110*/  EXIT ;  /* 0x000000000000794d */ /* 0x000fea0003800000 */
.L_x_0:
[----:B------:R-:W-:-:S00]  /*1120*/  BRA `(.L_x_0) ;  /* 0xfffffffc00fc7947 */ /* 0x000fc0000383ffff */
[----:B------:R-:W-:-:S00]  /*1130*/  NOP ;  /* 0x0000000000007918 */ /* 0x000fc00000000000 */
        /* <DEDUP_REMOVED lines=12> */
.L_x_1:


//--------------------- .nv.shared.reserved.0     --------------------------
	.section	.nv.shared.reserved.0,"aw",@nobits
	.weak		__nv_reservedSMEM_offset_0_alias
	.size		__nv_reservedSMEM_offset_0_alias, 0, 64
	.other		__nv_reservedSMEM_offset_0_alias,@"STO_CUDA_RESERVED_SHARED STV_DEFAULT"
__nv_reservedSMEM_offset_0_alias:
	.zero		0
	.zero		64


//--------------------- .nv.constant0._Z21calculateMatrixGlobalPfS_i --------------------------
	.section	.nv.constant0._Z21calculateMatrixGlobalPfS_i,"a",@progbits
	.sectionflags	@""
	.align	4
.nv.constant0._Z21calculateMatrixGlobalPfS_i:
	.zero		916


//--------------------- SYMBOLS --------------------------

	.type		.nv.reservedSmem.offset0,@object
	.size		.nv.reservedSmem.offset0,0x4
